//
// Generated by NVIDIA NVVM Compiler
//
// Compiler Build ID: CL-36424714
// Cuda compilation tools, release 13.0, V13.0.88
// Based on NVVM 20.0.0
//

.version 9.0
.target sm_100
.address_size 64


.entry _Z12setSupportedPb(
	.param .u64 .ptr .align 1 _Z12setSupportedPb_param_0
)
{
	.reg .b16 	%rs<2>;
	.reg .b64 	%rd<3>;

	ld.param.u64 	%rd1, [_Z12setSupportedPb_param_0];
	cvta.to.global.u64 	%rd2, %rd1;
	mov.b16 	%rs1, 1;
	st.global.u8 	[%rd2], %rs1;
	ret;

}


// ===== COMPILED SASS (sm_100) =====

	.target	sm_100

	.elftype	@"ET_EXEC"


//--------------------- .note.nv.tkinfo           --------------------------
	.section	.note.nv.tkinfo,"",@"SHT_NOTE"
	.sectionflags	@"SHF_NOTE_NV_TKINFO"
	.tkinfo
        /*0018*/ 	.word	0x00000002
        /*0030*/ 	.string	""
        /*0030*/ 	.string	"ptxas"
        /*0030*/ 	.string	"Cuda compilation tools, release 13.0, V13.0.88"
        /*0030*/ 	.string	"Build cuda_13.0.r13.0/compiler.36424714_0"
        /*0030*/ 	.string	"-arch sm_100 -m 64 "



//--------------------- .note.nv.cuinfo           --------------------------
	.section	.note.nv.cuinfo,"",@"SHT_NOTE"
	.sectionflags	@"SHF_NOTE_NV_CUINFO"
        /*0018*/ 	.short	0x0002
        /*001a*/ 	.short	0x0064
        /*001c*/ 	.short	0x0082
	.zero		2


//--------------------- .nv.info                  --------------------------
	.section	.nv.info,"",@"SHT_CUDA_INFO"
	.align	4


	//----- nvinfo : EIATTR_REGCOUNT
	.align		4
        /*0000*/ 	.byte	0x04, 0x2f
        /*0002*/ 	.short	(.L_1 - .L_0)
	.align		4
.L_0:
        /*0004*/ 	.word	index@(_Z12setSupportedPb)
        /*0008*/ 	.word	0x00000006


	//----- nvinfo : EIATTR_FRAME_SIZE
	.align		4
.L_1:
        /*000c*/ 	.byte	0x04, 0x11
        /*000e*/ 	.short	(.L_3 - .L_2)
	.align		4
.L_2:
        /*0010*/ 	.word	index@(_Z12setSupportedPb)
        /*0014*/ 	.word	0x00000000


	//----- nvinfo : EIATTR_MIN_STACK_SIZE
	.align		4
.L_3:
        /*0018*/ 	.byte	0x04, 0x12
        /*001a*/ 	.short	(.L_5 - .L_4)
	.align		4
.L_4:
        /*001c*/ 	.word	index@(_Z12setSupportedPb)
        /*0020*/ 	.word	0x00000000
.L_5:


//--------------------- .nv.compat                --------------------------
	.section	.nv.compat,"",@"SHT_CUDA_COMPAT_INFO"
	.align	4
        /*0000*/ 	.byte	0x02, 0x09, 0x00, 0x00, 0x02, 0x02, 0x01, 0x00, 0x02, 0x05, 0x05, 0x00, 0x03, 0x07, 0x01, 0x01
        /*0010*/ 	.byte	0x02, 0x03, 0x00, 0x00, 0x02, 0x06, 0x01, 0x00, 0x04, 0x0b, 0x08, 0x00, 0x09, 0x00, 0x00, 0x00
        /*0020*/ 	.byte	0x00, 0x00, 0x00, 0x00


//--------------------- .nv.info._Z12setSupportedPb --------------------------
	.section	.nv.info._Z12setSupportedPb,"",@"SHT_CUDA_INFO"
	.sectionflags	@""
	.align	4


	//----- nvinfo : EIATTR_CUDA_API_VERSION
	.align		4
        /*0000*/ 	.byte	0x04, 0x37
        /*0002*/ 	.short	(.L_7 - .L_6)
.L_6:
        /*0004*/ 	.word	0x00000082


	//----- nvinfo : EIATTR_KPARAM_INFO
	.align		4
.L_7:
        /*0008*/ 	.byte	0x04, 0x17
        /*000a*/ 	.short	(.L_9 - .L_8)
.L_8:
        /*000c*/ 	.word	0x00000000
        /*0010*/ 	.short	0x0000
        /*0012*/ 	.short	0x0000
        /*0014*/ 	.byte	0x00, 0xf5, 0x21, 0x00


	//----- nvinfo : EIATTR_SPARSE_MMA_MASK
	.align		4
.L_9:
        /*0018*/ 	.byte	0x03, 0x50
        /*001a*/ 	.short	0x0000


	//----- nvinfo : EIATTR_MAXREG_COUNT
	.align		4
        /*001c*/ 	.byte	0x03, 0x1b
        /*001e*/ 	.short	0x00ff


	//----- nvinfo : EIATTR_MERCURY_ISA_VERSION
	.align		4
        /*0020*/ 	.byte	0x03, 0x5f
        /*0022*/ 	.short	0x0101


	//----- nvinfo : EIATTR_VRC_CTA_INIT_COUNT
	.align		4
        /*0024*/ 	.byte	0x02, 0x4a
	.zero		1
	.zero		1


	//----- nvinfo : EIATTR_EXIT_INSTR_OFFSETS
	.align		4
        /*0028*/ 	.byte	0x04, 0x1c
        /*002a*/ 	.short	(.L_11 - .L_10)


	//   ....[0]....
.L_10:
        /*002c*/ 	.word	0x00000050


	//----- nvinfo : EIATTR_CBANK_PARAM_SIZE
	.align		4
.L_11:
        /*0030*/ 	.byte	0x03, 0x19
        /*0032*/ 	.short	0x0008


	//----- nvinfo : EIATTR_PARAM_CBANK
	.align		4
        /*0034*/ 	.byte	0x04, 0x0a
        /*0036*/ 	.short	(.L_13 - .L_12)
	.align		4
.L_12:
        /*0038*/ 	.word	index@(.nv.constant0._Z12setSupportedPb)
        /*003c*/ 	.short	0x0380
        /*003e*/ 	.short	0x0008


	//----- nvinfo : EIATTR_SW_WAR
	.align		4
.L_13:
        /*0040*/ 	.byte	0x04, 0x36
        /*0042*/ 	.short	(.L_15 - .L_14)
.L_14:
        /*0044*/ 	.word	0x00000008
.L_15:


//--------------------- .nv.callgraph             --------------------------
	.section	.nv.callgraph,"",@"SHT_CUDA_CALLGRAPH"
	.align	4
	.sectionentsize	8
	.align		4
        /*0000*/ 	.word	0x00000000
	.align		4
        /*0004*/ 	.word	0xffffffff
	.align		4
        /*0008*/ 	.word	0x00000000
	.align		4
        /*000c*/ 	.word	0xfffffffe
	.align		4
        /*0010*/ 	.word	0x00000000
	.align		4
        /*0014*/ 	.word	0xfffffffd
	.align		4
        /*0018*/ 	.word	0x00000000
	.align		4
        /*001c*/ 	.word	0xfffffffc


//--------------------- .text._Z12setSupportedPb  --------------------------
	.section	.text._Z12setSupportedPb,"ax",@progbits
	.align	128
.text._Z12setSupportedPb:
        .type           _Z12setSupportedPb,@function
        .size           _Z12setSupportedPb,(.L_x_1 - _Z12setSupportedPb)
        .other          _Z12setSupportedPb,@"STO_CUDA_ENTRY STV_DEFAULT"
_Z12setSupportedPb:
[----:B------:R-:W-:Y:S08]  /*0000*/  LDC R1, c[0x0][0x37c] ;  /* 0x0000df00ff017b82 */ /* 0x000ff00000000800 */
[----:B------:R-:W0:Y:S01]  /*0010*/  LDC.64 R2, c[0x0][0x380] ;  /* 0x0000e000ff027b82 */ /* 0x000e220000000a00 */
[----:B------:R-:W0:Y:S01]  /*0020*/  LDCU.64 UR4, c[0x0][0x358] ;  /* 0x00006b00ff0477ac */ /* 0x000e220008000a00 */
[----:B------:R-:W-:-:S05]  /*0030*/  HFMA2 R0, -RZ, RZ, 0, 5.9604644775390625e-08 ;  /* 0x00000001ff007431 */ /* 0x000fca00000001ff */
[----:B0-----:R-:W-:Y:S01]  /*0040*/  STG.E.U8 desc[UR4][R2.64], R0 ;  /* 0x0000000002007986 */ /* 0x001fe2000c101104 */
[----:B------:R-:W-:Y:S05]  /*0050*/  EXIT ;  /* 0x000000000000794d */ /* 0x000fea0003800000 */
.L_x_0:
[----:B------:R-:W-:-:S00]  /*0060*/  BRA `(.L_x_0) ;  /* 0xfffffffc00fc7947 */ /* 0x000fc0000383ffff */
[----:B------:R-:W-:-:S00]  /*0070*/  NOP ;  /* 0x0000000000007918 */ /* 0x000fc00000000000 */
        /* <DEDUP_REMOVED lines=8> */
.L_x_1:


//--------------------- .nv.shared.reserved.0     --------------------------
	.section	.nv.shared.reserved.0,"aw",@nobits
	.weak		__nv_reservedSMEM_offset_0_alias
	.size		__nv_reservedSMEM_offset_0_alias, 0, 64
	.other		__nv_reservedSMEM_offset_0_alias,@"STO_CUDA_RESERVED_SHARED STV_DEFAULT"
__nv_reservedSMEM_offset_0_alias:
	.zero		0
	.zero		64


//--------------------- .nv.constant0._Z12setSupportedPb --------------------------
	.section	.nv.constant0._Z12setSupportedPb,"a",@progbits
	.sectionflags	@""
	.align	4
.nv.constant0._Z12setSupportedPb:
	.zero		904


//--------------------- SYMBOLS --------------------------

	.type		.nv.reservedSmem.offset0,@object
	.size		.nv.reservedSmem.offset0,0x4
